//
// Generated by NVIDIA NVVM Compiler
//
// Compiler Build ID: CL-36424714
// Cuda compilation tools, release 13.0, V13.0.88
// Based on NVVM 20.0.0
//

.version 9.0
.target sm_100
.address_size 64

	// .globl	_Z18nonce_grind_kernelmmPmPiPy
.const .align 8 .b8 P_DEV[48] = {1, 0, 0, 0, 0, 192, 8, 133, 187, 83, 7, 52, 3, 93, 11, 23, 47, 0, 194, 196, 53, 176, 98, 102, 123, 209, 198, 131, 116, 243, 55, 28, 1, 47, 59, 80, 77, 81, 122, 36, 53, 0, 195, 23, 70, 58, 174, 1};

.visible .entry _Z18nonce_grind_kernelmmPmPiPy(
	.param .u64 _Z18nonce_grind_kernelmmPmPiPy_param_0,
	.param .u64 _Z18nonce_grind_kernelmmPmPiPy_param_1,
	.param .u64 .ptr .align 1 _Z18nonce_grind_kernelmmPmPiPy_param_2,
	.param .u64 .ptr .align 1 _Z18nonce_grind_kernelmmPmPiPy_param_3,
	.param .u64 .ptr .align 1 _Z18nonce_grind_kernelmmPmPiPy_param_4
)
{
	.reg .pred 	%p<2>;
	.reg .b32 	%r<5>;
	.reg .b64 	%rd<186>;

	ld.param.u64 	%rd182, [_Z18nonce_grind_kernelmmPmPiPy_param_0];
	ld.param.u64 	%rd1, [_Z18nonce_grind_kernelmmPmPiPy_param_4];
	mov.u32 	%r1, %ctaid.x;
	mov.u32 	%r2, %ntid.x;
	mov.u32 	%r3, %tid.x;
	mad.lo.s32 	%r4, %r1, %r2, %r3;
	cvt.s64.s32 	%rd183, %r4;
	add.s64 	%rd20, %rd182, %rd183;
	xor.b64  	%rd21, %rd20, -7046029254386353131;
	mov.b64 	%rd170, 2;
	mov.b64 	%rd171, 3;
	mov.b64 	%rd172, 5;
	mov.b64 	%rd173, 7;
	mov.b64 	%rd174, 11;
	mov.b64 	%rd175, 13;
	mov.b64 	%rd22, 0;
	mov.u64 	%rd23, %rd22;
	mov.u64 	%rd24, %rd22;
	mov.u64 	%rd25, %rd22;
	// begin inline asm
	add.cc.u64 %rd20, %rd20, %rd170;
	addc.cc.u64 %rd21, %rd21, %rd171;
	addc.cc.u64 %rd22, %rd22, %rd172;
	addc.cc.u64 %rd23, %rd23, %rd173;
	addc.cc.u64 %rd24, %rd24, %rd174;
	addc.u64 %rd25, %rd25, %rd175;
	
	// end inline asm
	// begin inline asm
	add.cc.u64 %rd20, %rd20, %rd170;
	addc.cc.u64 %rd21, %rd21, %rd171;
	addc.cc.u64 %rd22, %rd22, %rd172;
	addc.cc.u64 %rd23, %rd23, %rd173;
	addc.cc.u64 %rd24, %rd24, %rd174;
	addc.u64 %rd25, %rd25, %rd175;
	
	// end inline asm
	// begin inline asm
	add.cc.u64 %rd20, %rd20, %rd170;
	addc.cc.u64 %rd21, %rd21, %rd171;
	addc.cc.u64 %rd22, %rd22, %rd172;
	addc.cc.u64 %rd23, %rd23, %rd173;
	addc.cc.u64 %rd24, %rd24, %rd174;
	addc.u64 %rd25, %rd25, %rd175;
	
	// end inline asm
	// begin inline asm
	add.cc.u64 %rd20, %rd20, %rd170;
	addc.cc.u64 %rd21, %rd21, %rd171;
	addc.cc.u64 %rd22, %rd22, %rd172;
	addc.cc.u64 %rd23, %rd23, %rd173;
	addc.cc.u64 %rd24, %rd24, %rd174;
	addc.u64 %rd25, %rd25, %rd175;
	
	// end inline asm
	// begin inline asm
	add.cc.u64 %rd20, %rd20, %rd170;
	addc.cc.u64 %rd21, %rd21, %rd171;
	addc.cc.u64 %rd22, %rd22, %rd172;
	addc.cc.u64 %rd23, %rd23, %rd173;
	addc.cc.u64 %rd24, %rd24, %rd174;
	addc.u64 %rd25, %rd25, %rd175;
	
	// end inline asm
	// begin inline asm
	add.cc.u64 %rd20, %rd20, %rd170;
	addc.cc.u64 %rd21, %rd21, %rd171;
	addc.cc.u64 %rd22, %rd22, %rd172;
	addc.cc.u64 %rd23, %rd23, %rd173;
	addc.cc.u64 %rd24, %rd24, %rd174;
	addc.u64 %rd25, %rd25, %rd175;
	
	// end inline asm
	// begin inline asm
	add.cc.u64 %rd20, %rd20, %rd170;
	addc.cc.u64 %rd21, %rd21, %rd171;
	addc.cc.u64 %rd22, %rd22, %rd172;
	addc.cc.u64 %rd23, %rd23, %rd173;
	addc.cc.u64 %rd24, %rd24, %rd174;
	addc.u64 %rd25, %rd25, %rd175;
	
	// end inline asm
	// begin inline asm
	add.cc.u64 %rd20, %rd20, %rd170;
	addc.cc.u64 %rd21, %rd21, %rd171;
	addc.cc.u64 %rd22, %rd22, %rd172;
	addc.cc.u64 %rd23, %rd23, %rd173;
	addc.cc.u64 %rd24, %rd24, %rd174;
	addc.u64 %rd25, %rd25, %rd175;
	
	// end inline asm
	// begin inline asm
	add.cc.u64 %rd20, %rd20, %rd170;
	addc.cc.u64 %rd21, %rd21, %rd171;
	addc.cc.u64 %rd22, %rd22, %rd172;
	addc.cc.u64 %rd23, %rd23, %rd173;
	addc.cc.u64 %rd24, %rd24, %rd174;
	addc.u64 %rd25, %rd25, %rd175;
	
	// end inline asm
	// begin inline asm
	add.cc.u64 %rd20, %rd20, %rd170;
	addc.cc.u64 %rd21, %rd21, %rd171;
	addc.cc.u64 %rd22, %rd22, %rd172;
	addc.cc.u64 %rd23, %rd23, %rd173;
	addc.cc.u64 %rd24, %rd24, %rd174;
	addc.u64 %rd25, %rd25, %rd175;
	
	// end inline asm
	setp.ne.s64 	%p1, %rd20, 3735928559;
	@%p1 bra 	$L__BB0_2;
	cvta.to.global.u64 	%rd184, %rd1;
	atom.global.add.u64 	%rd185, [%rd184], 1;
$L__BB0_2:
	ret;

}


// ===== COMPILED SASS (sm_100) =====

	.target	sm_100

	.elftype	@"ET_EXEC"


//--------------------- .note.nv.tkinfo           --------------------------
	.section	.note.nv.tkinfo,"",@"SHT_NOTE"
	.sectionflags	@"SHF_NOTE_NV_TKINFO"
	.tkinfo
        /*0018*/ 	.word	0x00000002
        /*0030*/ 	.string	""
        /*0030*/ 	.string	"ptxas"
        /*0030*/ 	.string	"Cuda compilation tools, release 13.0, V13.0.88"
        /*0030*/ 	.string	"Build cuda_13.0.r13.0/compiler.36424714_0"
        /*0030*/ 	.string	"-arch sm_100 -m 64 "



//--------------------- .note.nv.cuinfo           --------------------------
	.section	.note.nv.cuinfo,"",@"SHT_NOTE"
	.sectionflags	@"SHF_NOTE_NV_CUINFO"
        /*0018*/ 	.short	0x0002
        /*001a*/ 	.short	0x0064
        /*001c*/ 	.short	0x0082
	.zero		2


//--------------------- .nv.info                  --------------------------
	.section	.nv.info,"",@"SHT_CUDA_INFO"
	.align	4


	//----- nvinfo : EIATTR_REGCOUNT
	.align		4
        /*0000*/ 	.byte	0x04, 0x2f
        /*0002*/ 	.short	(.L_2 - .L_1)
	.align		4
.L_1:
        /*0004*/ 	.word	index@(_Z18nonce_grind_kernelmmPmPiPy)
        /*0008*/ 	.word	0x00000008


	//----- nvinfo : EIATTR_FRAME_SIZE
	.align		4
.L_2:
        /*000c*/ 	.byte	0x04, 0x11
        /*000e*/ 	.short	(.L_4 - .L_3)
	.align		4
.L_3:
        /*0010*/ 	.word	index@(_Z18nonce_grind_kernelmmPmPiPy)
        /*0014*/ 	.word	0x00000000


	//----- nvinfo : EIATTR_MIN_STACK_SIZE
	.align		4
.L_4:
        /*0018*/ 	.byte	0x04, 0x12
        /*001a*/ 	.short	(.L_6 - .L_5)
	.align		4
.L_5:
        /*001c*/ 	.word	index@(_Z18nonce_grind_kernelmmPmPiPy)
        /*0020*/ 	.word	0x00000000
.L_6:


//--------------------- .nv.compat                --------------------------
	.section	.nv.compat,"",@"SHT_CUDA_COMPAT_INFO"
	.align	4
        /*0000*/ 	.byte	0x02, 0x09, 0x00, 0x00, 0x02, 0x02, 0x01, 0x00, 0x02, 0x05, 0x05, 0x00, 0x03, 0x07, 0x01, 0x01
        /*0010*/ 	.byte	0x02, 0x03, 0x00, 0x00, 0x02, 0x06, 0x01, 0x00, 0x04, 0x0b, 0x08, 0x00, 0x09, 0x00, 0x00, 0x00
        /*0020*/ 	.byte	0x00, 0x00, 0x00, 0x00


//--------------------- .nv.info._Z18nonce_grind_kernelmmPmPiPy --------------------------
	.section	.nv.info._Z18nonce_grind_kernelmmPmPiPy,"",@"SHT_CUDA_INFO"
	.sectionflags	@""
	.align	4


	//----- nvinfo : EIATTR_CUDA_API_VERSION
	.align		4
        /*0000*/ 	.byte	0x04, 0x37
        /*0002*/ 	.short	(.L_8 - .L_7)
.L_7:
        /*0004*/ 	.word	0x00000082


	//----- nvinfo : EIATTR_KPARAM_INFO
	.align		4
.L_8:
        /*0008*/ 	.byte	0x04, 0x17
        /*000a*/ 	.short	(.L_10 - .L_9)
.L_9:
        /*000c*/ 	.word	0x00000000
        /*0010*/ 	.short	0x0004
        /*0012*/ 	.short	0x0020
        /*0014*/ 	.byte	0x00, 0xf5, 0x21, 0x00


	//----- nvinfo : EIATTR_KPARAM_INFO
	.align		4
.L_10:
        /*0018*/ 	.byte	0x04, 0x17
        /*001a*/ 	.short	(.L_12 - .L_11)
.L_11:
        /*001c*/ 	.word	0x00000000
        /*0020*/ 	.short	0x0003
        /*0022*/ 	.short	0x0018
        /*0024*/ 	.byte	0x00, 0xf5, 0x21, 0x00


	//----- nvinfo : EIATTR_KPARAM_INFO
	.align		4
.L_12:
        /*0028*/ 	.byte	0x04, 0x17
        /*002a*/ 	.short	(.L_14 - .L_13)
.L_13:
        /*002c*/ 	.word	0x00000000
        /*0030*/ 	.short	0x0002
        /*0032*/ 	.short	0x0010
        /*0034*/ 	.byte	0x00, 0xf5, 0x21, 0x00


	//----- nvinfo : EIATTR_KPARAM_INFO
	.align		4
.L_14:
        /*0038*/ 	.byte	0x04, 0x17
        /*003a*/ 	.short	(.L_16 - .L_15)
.L_15:
        /*003c*/ 	.word	0x00000000
        /*0040*/ 	.short	0x0001
        /*0042*/ 	.short	0x0008
        /*0044*/ 	.byte	0x00, 0xf0, 0x21, 0x00


	//----- nvinfo : EIATTR_KPARAM_INFO
	.align		4
.L_16:
        /*0048*/ 	.byte	0x04, 0x17
        /*004a*/ 	.short	(.L_18 - .L_17)
.L_17:
        /*004c*/ 	.word	0x00000000
        /*0050*/ 	.short	0x0000
        /*0052*/ 	.short	0x0000
        /*0054*/ 	.byte	0x00, 0xf0, 0x21, 0x00


	//----- nvinfo : EIATTR_SPARSE_MMA_MASK
	.align		4
.L_18:
        /*0058*/ 	.byte	0x03, 0x50
        /*005a*/ 	.short	0x0000


	//----- nvinfo : EIATTR_MAXREG_COUNT
	.align		4
        /*005c*/ 	.byte	0x03, 0x1b
        /*005e*/ 	.short	0x00ff


	//----- nvinfo : EIATTR_MERCURY_ISA_VERSION
	.align		4
        /*0060*/ 	.byte	0x03, 0x5f
        /*0062*/ 	.short	0x0101


	//----- nvinfo : EIATTR_INT_WARP_WIDE_INSTR_OFFSETS
	.align		4
        /*0064*/ 	.byte	0x04, 0x31
        /*0066*/ 	.short	(.L_20 - .L_19)


	//   ....[0]....
.L_19:
        /*0068*/ 	.word	0x000000f0


	//----- nvinfo : EIATTR_VRC_CTA_INIT_COUNT
	.align		4
.L_20:
        /*006c*/ 	.byte	0x02, 0x4a
	.zero		1
	.zero		1


	//----- nvinfo : EIATTR_EXIT_INSTR_OFFSETS
	.align		4
        /*0070*/ 	.byte	0x04, 0x1c
        /*0072*/ 	.short	(.L_22 - .L_21)


	//   ....[0]....
.L_21:
        /*0074*/ 	.word	0x000000c0


	//   ....[1]....
        /*0078*/ 	.word	0x000001b0


	//----- nvinfo : EIATTR_CBANK_PARAM_SIZE
	.align		4
.L_22:
        /*007c*/ 	.byte	0x03, 0x19
        /*007e*/ 	.short	0x0028


	//----- nvinfo : EIATTR_PARAM_CBANK
	.align		4
        /*0080*/ 	.byte	0x04, 0x0a
        /*0082*/ 	.short	(.L_24 - .L_23)
	.align		4
.L_23:
        /*0084*/ 	.word	index@(.nv.constant0._Z18nonce_grind_kernelmmPmPiPy)
        /*0088*/ 	.short	0x0380
        /*008a*/ 	.short	0x0028


	//----- nvinfo : EIATTR_SW_WAR
	.align		4
.L_24:
        /*008c*/ 	.byte	0x04, 0x36
        /*008e*/ 	.short	(.L_26 - .L_25)
.L_25:
        /*0090*/ 	.word	0x00000008
.L_26:


//--------------------- .nv.callgraph             --------------------------
	.section	.nv.callgraph,"",@"SHT_CUDA_CALLGRAPH"
	.align	4
	.sectionentsize	8
	.align		4
        /*0000*/ 	.word	0x00000000
	.align		4
        /*0004*/ 	.word	0xffffffff
	.align		4
        /*0008*/ 	.word	0x00000000
	.align		4
        /*000c*/ 	.word	0xfffffffe
	.align		4
        /*0010*/ 	.word	0x00000000
	.align		4
        /*0014*/ 	.word	0xfffffffd
	.align		4
        /*0018*/ 	.word	0x00000000
	.align		4
        /*001c*/ 	.word	0xfffffffc


//--------------------- .nv.constant3             --------------------------
	.section	.nv.constant3,"a",@progbits
	.align	8
.nv.constant3:
	.type		P_DEV,@object
	.size		P_DEV,(.L_0 - P_DEV)
P_DEV:
        /*0000*/ 	.byte	0x01, 0x00, 0x00, 0x00, 0x00, 0xc0, 0x08, 0x85, 0xbb, 0x53, 0x07, 0x34, 0x03, 0x5d, 0x0b, 0x17
        /*0010*/ 	.byte	0x2f, 0x00, 0xc2, 0xc4, 0x35, 0xb0, 0x62, 0x66, 0x7b, 0xd1, 0xc6, 0x83, 0x74, 0xf3, 0x37, 0x1c
        /*0020*/ 	.byte	0x01, 0x2f, 0x3b, 0x50, 0x4d, 0x51, 0x7a, 0x24, 0x35, 0x00, 0xc3, 0x17, 0x46, 0x3a, 0xae, 0x01
.L_0:


//--------------------- .text._Z18nonce_grind_kernelmmPmPiPy --------------------------
	.section	.text._Z18nonce_grind_kernelmmPmPiPy,"ax",@progbits
	.align	128
        .global         _Z18nonce_grind_kernelmmPmPiPy
        .type           _Z18nonce_grind_kernelmmPmPiPy,@function
        .size           _Z18nonce_grind_kernelmmPmPiPy,(.L_x_1 - _Z18nonce_grind_kernelmmPmPiPy)
        .other          _Z18nonce_grind_kernelmmPmPiPy,@"STO_CUDA_ENTRY STV_DEFAULT"
_Z18nonce_grind_kernelmmPmPiPy:
.text._Z18nonce_grind_kernelmmPmPiPy:
[----:B------:R-:W-:Y:S01]  /*0000*/  LDC R1, c[0x0][0x37c] ;  /* 0x0000df00ff017b82 */ /* 0x000fe20000000800 */
[----:B------:R-:W0:Y:S07]  /*0010*/  S2R R3, SR_TID.X ;  /* 0x0000000000037919 */ /* 0x000e2e0000002100 */
[----:B------:R-:W0:Y:S01]  /*0020*/  S2UR UR4, SR_CTAID.X ;  /* 0x00000000000479c3 */ /* 0x000e220000002500 */
[----:B------:R-:W1:Y:S07]  /*0030*/  LDCU.64 UR6, c[0x0][0x380] ;  /* 0x00007000ff0677ac */ /* 0x000e6e0008000a00 */
[----:B------:R-:W0:Y:S02]  /*0040*/  LDC R0, c[0x0][0x360] ;  /* 0x0000d800ff007b82 */ /* 0x000e240000000800 */
[----:B0-----:R-:W-:-:S05]  /*0050*/  IMAD R0, R0, UR4, R3 ;  /* 0x0000000400007c24 */ /* 0x001fca000f8e0203 */
[----:B-1----:R-:W-:-:S04]  /*0060*/  IADD3 R2, P0, PT, R0, UR6, RZ ;  /* 0x0000000600027c10 */ /* 0x002fc8000ff1e0ff */
[----:B------:R-:W-:Y:S02]  /*0070*/  IADD3 R2, P1, PT, R2, 0x14, RZ ;  /* 0x0000001402027810 */ /* 0x000fe40007f3e0ff */
[----:B------:R-:W-:Y:S02]  /*0080*/  LEA.HI.X.SX32 R0, R0, UR7, 0x1, P0 ;  /* 0x0000000700007c11 */ /* 0x000fe400080f0eff */
[----:B------:R-:W-:-:S03]  /*0090*/  ISETP.NE.U32.AND P0, PT, R2, -0x21524111, PT ;  /* 0xdeadbeef0200780c */ /* 0x000fc60003f05070 */
[----:B------:R-:W-:-:S05]  /*00a0*/  IMAD.X R0, RZ, RZ, R0, P1 ;  /* 0x000000ffff007224 */ /* 0x000fca00008e0600 */
[----:B------:R-:W-:-:S13]  /*00b0*/  ISETP.NE.AND.EX P0, PT, R0, RZ, PT, P0 ;  /* 0x000000ff0000720c */ /* 0x000fda0003f05300 */
[----:B------:R-:W-:Y:S05]  /*00c0*/  @P0 EXIT ;  /* 0x000000000000094d */ /* 0x000fea0003800000 */
[----:B------:R-:W0:Y:S01]  /*00d0*/  S2R R0, SR_LANEID ;  /* 0x0000000000007919 */ /* 0x000e220000000000 */
[----:B------:R-:W1:Y:S01]  /*00e0*/  LDC.64 R2, c[0x0][0x3a0] ;  /* 0x0000e800ff027b82 */ /* 0x000e620000000a00 */
[----:B------:R-:W-:Y:S01]  /*00f0*/  VOTEU.ANY UR4, UPT, PT ;  /* 0x0000000000047886 */ /* 0x000fe200038e0100 */
[----:B------:R-:W1:Y:S01]  /*0100*/  LDCU.64 UR8, c[0x0][0x358] ;  /* 0x00006b00ff0877ac */ /* 0x000e620008000a00 */
[----:B------:R-:W-:Y:S02]  /*0110*/  UPOPC UR6, UR4 ;  /* 0x00000004000672bf */ /* 0x000fe40008000000 */
[----:B------:R-:W-:Y:S02]  /*0120*/  UFLO.U32 UR5, UR4 ;  /* 0x00000004000572bd */ /* 0x000fe400080e0000 */
[----:B------:R-:W-:Y:S01]  /*0130*/  UIMAD.WIDE.U32 UR6, UR6, 0x1, URZ ;  /* 0x00000001060678a5 */ /* 0x000fe2000f8e00ff */
[----:B------:R-:W-:-:S03]  /*0140*/  UMOV UR4, URZ ;  /* 0x000000ff00047c82 */ /* 0x000fc60008000000 */
[----:B------:R-:W-:Y:S02]  /*0150*/  UIADD3 UR4, UPT, UPT, UR7, UR4, URZ ;  /* 0x0000000407047290 */ /* 0x000fe4000fffe0ff */
[----:B------:R-:W-:Y:S02]  /*0160*/  IMAD.U32 R5, RZ, RZ, UR7 ;  /* 0x00000007ff057e24 */ /* 0x000fe4000f8e00ff */
[----:B------:R-:W-:Y:S02]  /*0170*/  IMAD.U32 R4, RZ, RZ, UR6 ;  /* 0x00000006ff047e24 */ /* 0x000fe4000f8e00ff */
[----:B------:R-:W-:Y:S01]  /*0180*/  IMAD.U32 R5, RZ, RZ, UR4 ;  /* 0x00000004ff057e24 */ /* 0x000fe2000f8e00ff */
[----:B0-----:R-:W-:-:S13]  /*0190*/  ISETP.EQ.U32.AND P0, PT, R0, UR5, PT ;  /* 0x0000000500007c0c */ /* 0x001fda000bf02070 */
[----:B-1----:R-:W-:Y:S01]  /*01a0*/  @P0 REDG.E.ADD.64.STRONG.GPU desc[UR8][R2.64], R4 ;  /* 0x000000040200098e */ /* 0x002fe2000c12e508 */
[----:B------:R-:W-:Y:S05]  /*01b0*/  EXIT ;  /* 0x000000000000794d */ /* 0x000fea0003800000 */
.L_x_0:
[----:B------:R-:W-:-:S00]  /*01c0*/  BRA `(.L_x_0) ;  /* 0xfffffffc00fc7947 */ /* 0x000fc0000383ffff */
[----:B------:R-:W-:-:S00]  /*01d0*/  NOP ;  /* 0x0000000000007918 */ /* 0x000fc00000000000 */
        /* <DEDUP_REMOVED lines=10> */
.L_x_1:


//--------------------- .nv.shared.reserved.0     --------------------------
	.section	.nv.shared.reserved.0,"aw",@nobits
	.weak		__nv_reservedSMEM_offset_0_alias
	.size		__nv_reservedSMEM_offset_0_alias, 0, 64
	.other		__nv_reservedSMEM_offset_0_alias,@"STO_CUDA_RESERVED_SHARED STV_DEFAULT"
__nv_reservedSMEM_offset_0_alias:
	.zero		0
	.zero		64


//--------------------- .nv.constant0._Z18nonce_grind_kernelmmPmPiPy --------------------------
	.section	.nv.constant0._Z18nonce_grind_kernelmmPmPiPy,"a",@progbits
	.sectionflags	@""
	.align	4
.nv.constant0._Z18nonce_grind_kernelmmPmPiPy:
	.zero		936


//--------------------- SYMBOLS --------------------------

	.type		.nv.reservedSmem.offset0,@object
	.size		.nv.reservedSmem.offset0,0x4
